//
// Generated by NVIDIA NVVM Compiler
//
// Compiler Build ID: CL-36424714
// Cuda compilation tools, release 13.0, V13.0.88
// Based on NVVM 20.0.0
//

.version 9.0
.target sm_100
.address_size 64

	// .globl	_Z14vectorMultiplyPKfS0_Pfi

.visible .entry _Z14vectorMultiplyPKfS0_Pfi(
	.param .u64 .ptr .align 1 _Z14vectorMultiplyPKfS0_Pfi_param_0,
	.param .u64 .ptr .align 1 _Z14vectorMultiplyPKfS0_Pfi_param_1,
	.param .u64 .ptr .align 1 _Z14vectorMultiplyPKfS0_Pfi_param_2,
	.param .u32 _Z14vectorMultiplyPKfS0_Pfi_param_3
)
{
	.reg .pred 	%p<2>;
	.reg .b32 	%r<6>;
	.reg .b32 	%f<4>;
	.reg .b64 	%rd<11>;

	ld.param.u64 	%rd1, [_Z14vectorMultiplyPKfS0_Pfi_param_0];
	ld.param.u64 	%rd2, [_Z14vectorMultiplyPKfS0_Pfi_param_1];
	ld.param.u64 	%rd3, [_Z14vectorMultiplyPKfS0_Pfi_param_2];
	ld.param.u32 	%r2, [_Z14vectorMultiplyPKfS0_Pfi_param_3];
	mov.u32 	%r3, %ntid.x;
	mov.u32 	%r4, %ctaid.x;
	mov.u32 	%r5, %tid.x;
	mad.lo.s32 	%r1, %r3, %r4, %r5;
	setp.ge.s32 	%p1, %r1, %r2;
	@%p1 bra 	$L__BB0_2;
	cvta.to.global.u64 	%rd4, %rd1;
	cvta.to.global.u64 	%rd5, %rd2;
	cvta.to.global.u64 	%rd6, %rd3;
	mul.wide.s32 	%rd7, %r1, 4;
	add.s64 	%rd8, %rd4, %rd7;
	ld.global.f32 	%f1, [%rd8];
	add.s64 	%rd9, %rd5, %rd7;
	ld.global.f32 	%f2, [%rd9];
	mul.f32 	%f3, %f1, %f2;
	add.s64 	%rd10, %rd6, %rd7;
	st.global.f32 	[%rd10], %f3;
$L__BB0_2:
	ret;

}


// ===== COMPILED SASS (sm_100) =====

	.target	sm_100

	.elftype	@"ET_EXEC"


//--------------------- .note.nv.tkinfo           --------------------------
	.section	.note.nv.tkinfo,"",@"SHT_NOTE"
	.sectionflags	@"SHF_NOTE_NV_TKINFO"
	.tkinfo
        /*0018*/ 	.word	0x00000002
        /*0030*/ 	.string	""
        /*0030*/ 	.string	"ptxas"
        /*0030*/ 	.string	"Cuda compilation tools, release 13.0, V13.0.88"
        /*0030*/ 	.string	"Build cuda_13.0.r13.0/compiler.36424714_0"
        /*0030*/ 	.string	"-arch sm_100 -m 64 "



//--------------------- .note.nv.cuinfo           --------------------------
	.section	.note.nv.cuinfo,"",@"SHT_NOTE"
	.sectionflags	@"SHF_NOTE_NV_CUINFO"
        /*0018*/ 	.short	0x0002
        /*001a*/ 	.short	0x0064
        /*001c*/ 	.short	0x0082
	.zero		2


//--------------------- .nv.info                  --------------------------
	.section	.nv.info,"",@"SHT_CUDA_INFO"
	.align	4


	//----- nvinfo : EIATTR_REGCOUNT
	.align		4
        /*0000*/ 	.byte	0x04, 0x2f
        /*0002*/ 	.short	(.L_1 - .L_0)
	.align		4
.L_0:
        /*0004*/ 	.word	index@(_Z14vectorMultiplyPKfS0_Pfi)
        /*0008*/ 	.word	0x0000000c


	//----- nvinfo : EIATTR_FRAME_SIZE
	.align		4
.L_1:
        /*000c*/ 	.byte	0x04, 0x11
        /*000e*/ 	.short	(.L_3 - .L_2)
	.align		4
.L_2:
        /*0010*/ 	.word	index@(_Z14vectorMultiplyPKfS0_Pfi)
        /*0014*/ 	.word	0x00000000


	//----- nvinfo : EIATTR_MIN_STACK_SIZE
	.align		4
.L_3:
        /*0018*/ 	.byte	0x04, 0x12
        /*001a*/ 	.short	(.L_5 - .L_4)
	.align		4
.L_4:
        /*001c*/ 	.word	index@(_Z14vectorMultiplyPKfS0_Pfi)
        /*0020*/ 	.word	0x00000000
.L_5:


//--------------------- .nv.compat                --------------------------
	.section	.nv.compat,"",@"SHT_CUDA_COMPAT_INFO"
	.align	4
        /*0000*/ 	.byte	0x02, 0x09, 0x00, 0x00, 0x02, 0x02, 0x01, 0x00, 0x02, 0x05, 0x05, 0x00, 0x03, 0x07, 0x01, 0x01
        /*0010*/ 	.byte	0x02, 0x03, 0x00, 0x00, 0x02, 0x06, 0x01, 0x00, 0x04, 0x0b, 0x08, 0x00, 0x09, 0x00, 0x00, 0x00
        /*0020*/ 	.byte	0x00, 0x00, 0x00, 0x00


//--------------------- .nv.info._Z14vectorMultiplyPKfS0_Pfi --------------------------
	.section	.nv.info._Z14vectorMultiplyPKfS0_Pfi,"",@"SHT_CUDA_INFO"
	.sectionflags	@""
	.align	4


	//----- nvinfo : EIATTR_CUDA_API_VERSION
	.align		4
        /*0000*/ 	.byte	0x04, 0x37
        /*0002*/ 	.short	(.L_7 - .L_6)
.L_6:
        /*0004*/ 	.word	0x00000082


	//----- nvinfo : EIATTR_KPARAM_INFO
	.align		4
.L_7:
        /*0008*/ 	.byte	0x04, 0x17
        /*000a*/ 	.short	(.L_9 - .L_8)
.L_8:
        /*000c*/ 	.word	0x00000000
        /*0010*/ 	.short	0x0003
        /*0012*/ 	.short	0x0018
        /*0014*/ 	.byte	0x00, 0xf0, 0x11, 0x00


	//----- nvinfo : EIATTR_KPARAM_INFO
	.align		4
.L_9:
        /*0018*/ 	.byte	0x04, 0x17
        /*001a*/ 	.short	(.L_11 - .L_10)
.L_10:
        /*001c*/ 	.word	0x00000000
        /*0020*/ 	.short	0x0002
        /*0022*/ 	.short	0x0010
        /*0024*/ 	.byte	0x00, 0xf5, 0x21, 0x00


	//----- nvinfo : EIATTR_KPARAM_INFO
	.align		4
.L_11:
        /*0028*/ 	.byte	0x04, 0x17
        /*002a*/ 	.short	(.L_13 - .L_12)
.L_12:
        /*002c*/ 	.word	0x00000000
        /*0030*/ 	.short	0x0001
        /*0032*/ 	.short	0x0008
        /*0034*/ 	.byte	0x00, 0xf5, 0x21, 0x00


	//----- nvinfo : EIATTR_KPARAM_INFO
	.align		4
.L_13:
        /*0038*/ 	.byte	0x04, 0x17
        /*003a*/ 	.short	(.L_15 - .L_14)
.L_14:
        /*003c*/ 	.word	0x00000000
        /*0040*/ 	.short	0x0000
        /*0042*/ 	.short	0x0000
        /*0044*/ 	.byte	0x00, 0xf5, 0x21, 0x00


	//----- nvinfo : EIATTR_SPARSE_MMA_MASK
	.align		4
.L_15:
        /*0048*/ 	.byte	0x03, 0x50
        /*004a*/ 	.short	0x0000


	//----- nvinfo : EIATTR_MAXREG_COUNT
	.align		4
        /*004c*/ 	.byte	0x03, 0x1b
        /*004e*/ 	.short	0x00ff


	//----- nvinfo : EIATTR_MERCURY_ISA_VERSION
	.align		4
        /*0050*/ 	.byte	0x03, 0x5f
        /*0052*/ 	.short	0x0101


	//----- nvinfo : EIATTR_VRC_CTA_INIT_COUNT
	.align		4
        /*0054*/ 	.byte	0x02, 0x4a
	.zero		1
	.zero		1


	//----- nvinfo : EIATTR_EXIT_INSTR_OFFSETS
	.align		4
        /*0058*/ 	.byte	0x04, 0x1c
        /*005a*/ 	.short	(.L_17 - .L_16)


	//   ....[0]....
.L_16:
        /*005c*/ 	.word	0x00000070


	//   ....[1]....
        /*0060*/ 	.word	0x00000130


	//----- nvinfo : EIATTR_CBANK_PARAM_SIZE
	.align		4
.L_17:
        /*0064*/ 	.byte	0x03, 0x19
        /*0066*/ 	.short	0x001c


	//----- nvinfo : EIATTR_PARAM_CBANK
	.align		4
        /*0068*/ 	.byte	0x04, 0x0a
        /*006a*/ 	.short	(.L_19 - .L_18)
	.align		4
.L_18:
        /*006c*/ 	.word	index@(.nv.constant0._Z14vectorMultiplyPKfS0_Pfi)
        /*0070*/ 	.short	0x0380
        /*0072*/ 	.short	0x001c


	//----- nvinfo : EIATTR_SW_WAR
	.align		4
.L_19:
        /*0074*/ 	.byte	0x04, 0x36
        /*0076*/ 	.short	(.L_21 - .L_20)
.L_20:
        /*0078*/ 	.word	0x00000008
.L_21:


//--------------------- .nv.callgraph             --------------------------
	.section	.nv.callgraph,"",@"SHT_CUDA_CALLGRAPH"
	.align	4
	.sectionentsize	8
	.align		4
        /*0000*/ 	.word	0x00000000
	.align		4
        /*0004*/ 	.word	0xffffffff
	.align		4
        /*0008*/ 	.word	0x00000000
	.align		4
        /*000c*/ 	.word	0xfffffffe
	.align		4
        /*0010*/ 	.word	0x00000000
	.align		4
        /*0014*/ 	.word	0xfffffffd
	.align		4
        /*0018*/ 	.word	0x00000000
	.align		4
        /*001c*/ 	.word	0xfffffffc


//--------------------- .text._Z14vectorMultiplyPKfS0_Pfi --------------------------
	.section	.text._Z14vectorMultiplyPKfS0_Pfi,"ax",@progbits
	.align	128
        .global         _Z14vectorMultiplyPKfS0_Pfi
        .type           _Z14vectorMultiplyPKfS0_Pfi,@function
        .size           _Z14vectorMultiplyPKfS0_Pfi,(.L_x_1 - _Z14vectorMultiplyPKfS0_Pfi)
        .other          _Z14vectorMultiplyPKfS0_Pfi,@"STO_CUDA_ENTRY STV_DEFAULT"
_Z14vectorMultiplyPKfS0_Pfi:
.text._Z14vectorMultiplyPKfS0_Pfi:
[----:B------:R-:W-:Y:S01]  /*0000*/  LDC R1, c[0x0][0x37c] ;  /* 0x0000df00ff017b82 */ /* 0x000fe20000000800 */
[----:B------:R-:W0:Y:S01]  /*0010*/  S2R R9, SR_CTAID.X ;  /* 0x0000000000097919 */ /* 0x000e220000002500 */
[----:B------:R-:W0:Y:S01]  /*0020*/  LDCU UR4, c[0x0][0x360] ;  /* 0x00006c00ff0477ac */ /* 0x000e220008000800 */
[----:B------:R-:W0:Y:S01]  /*0030*/  S2R R0, SR_TID.X ;  /* 0x0000000000007919 */ /* 0x000e220000002100 */
[----:B------:R-:W1:Y:S01]  /*0040*/  LDCU UR5, c[0x0][0x398] ;  /* 0x00007300ff0577ac */ /* 0x000e620008000800 */
[----:B0-----:R-:W-:-:S05]  /*0050*/  IMAD R9, R9, UR4, R0 ;  /* 0x0000000409097c24 */ /* 0x001fca000f8e0200 */
[----:B-1----:R-:W-:-:S13]  /*0060*/  ISETP.GE.AND P0, PT, R9, UR5, PT ;  /* 0x0000000509007c0c */ /* 0x002fda000bf06270 */
[----:B------:R-:W-:Y:S05]  /*0070*/  @P0 EXIT ;  /* 0x000000000000094d */ /* 0x000fea0003800000 */
[----:B------:R-:W0:Y:S01]  /*0080*/  LDC.64 R2, c[0x0][0x380] ;  /* 0x0000e000ff027b82 */ /* 0x000e220000000a00 */
[----:B------:R-:W1:Y:S07]  /*0090*/  LDCU.64 UR4, c[0x0][0x358] ;  /* 0x00006b00ff0477ac */ /* 0x000e6e0008000a00 */
[----:B------:R-:W2:Y:S08]  /*00a0*/  LDC.64 R4, c[0x0][0x388] ;  /* 0x0000e200ff047b82 */ /* 0x000eb00000000a00 */
[----:B------:R-:W3:Y:S01]  /*00b0*/  LDC.64 R6, c[0x0][0x390] ;  /* 0x0000e400ff067b82 */ /* 0x000ee20000000a00 */
[----:B0-----:R-:W-:-:S06]  /*00c0*/  IMAD.WIDE R2, R9, 0x4, R2 ;  /* 0x0000000409027825 */ /* 0x001fcc00078e0202 */
[----:B-1----:R-:W4:Y:S01]  /*00d0*/  LDG.E R2, desc[UR4][R2.64] ;  /* 0x0000000402027981 */ /* 0x002f22000c1e1900 */
[----:B--2---:R-:W-:-:S06]  /*00e0*/  IMAD.WIDE R4, R9, 0x4, R4 ;  /* 0x0000000409047825 */ /* 0x004fcc00078e0204 */
[----:B------:R-:W4:Y:S01]  /*00f0*/  LDG.E R5, desc[UR4][R4.64] ;  /* 0x0000000404057981 */ /* 0x000f22000c1e1900 */
[----:B---3--:R-:W-:-:S04]  /*0100*/  IMAD.WIDE R6, R9, 0x4, R6 ;  /* 0x0000000409067825 */ /* 0x008fc800078e0206 */
[----:B----4-:R-:W-:-:S05]  /*0110*/  FMUL R9, R2, R5 ;  /* 0x0000000502097220 */ /* 0x010fca0000400000 */
[----:B------:R-:W-:Y:S01]  /*0120*/  STG.E desc[UR4][R6.64], R9 ;  /* 0x0000000906007986 */ /* 0x000fe2000c101904 */
[----:B------:R-:W-:Y:S05]  /*0130*/  EXIT ;  /* 0x000000000000794d */ /* 0x000fea0003800000 */
.L_x_0:
[----:B------:R-:W-:-:S00]  /*0140*/  BRA `(.L_x_0) ;  /* 0xfffffffc00fc7947 */ /* 0x000fc0000383ffff */
[----:B------:R-:W-:-:S00]  /*0150*/  NOP ;  /* 0x0000000000007918 */ /* 0x000fc00000000000 */
        /* <DEDUP_REMOVED lines=10> */
.L_x_1:


//--------------------- .nv.shared.reserved.0     --------------------------
	.section	.nv.shared.reserved.0,"aw",@nobits
	.weak		__nv_reservedSMEM_offset_0_alias
	.size		__nv_reservedSMEM_offset_0_alias, 0, 64
	.other		__nv_reservedSMEM_offset_0_alias,@"STO_CUDA_RESERVED_SHARED STV_DEFAULT"
__nv_reservedSMEM_offset_0_alias:
	.zero		0
	.zero		64


//--------------------- .nv.constant0._Z14vectorMultiplyPKfS0_Pfi --------------------------
	.section	.nv.constant0._Z14vectorMultiplyPKfS0_Pfi,"a",@progbits
	.sectionflags	@""
	.align	4
.nv.constant0._Z14vectorMultiplyPKfS0_Pfi:
	.zero		924


//--------------------- SYMBOLS --------------------------

	.type		.nv.reservedSmem.offset0,@object
	.size		.nv.reservedSmem.offset0,0x4
